	.headerflags	@"EF_CUDA_TEXMODE_UNIFIED EF_CUDA_64BIT_ADDRESS EF_CUDA_ACCELERATORS EF_CUDA_SM90 EF_CUDA_VIRTUAL_SM(EF_CUDA_SM90)"
	.elftype	@"ET_EXEC"


//--------------------- .nv.info                  --------------------------
	.section	.nv.info,"",@"SHT_CUDA_INFO"
	.align	4


	//----- nvinfo : EIATTR_REGCOUNT
	.align		4
        /*0000*/ 	.byte	0x04, 0x2f
        /*0002*/ 	.short	(.L_1 - .L_0)
	.align		4
.L_0:
        /*0004*/ 	.word	index@(triton_poi_fused_avg_pool2d_5)
        /*0008*/ 	.word	0x00000020


	//----- nvinfo : EIATTR_MIN_STACK_SIZE
	.align		4
.L_1:
        /*000c*/ 	.byte	0x04, 0x12
        /*000e*/ 	.short	(.L_3 - .L_2)
	.align		4
.L_2:
        /*0010*/ 	.word	index@(triton_poi_fused_avg_pool2d_5)
        /*0014*/ 	.word	0x00000000


	//----- nvinfo : EIATTR_FRAME_SIZE
	.align		4
.L_3:
        /*0018*/ 	.byte	0x04, 0x11
        /*001a*/ 	.short	(.L_5 - .L_4)
	.align		4
.L_4:
        /*001c*/ 	.word	index@(triton_poi_fused_avg_pool2d_5)
        /*0020*/ 	.word	0x00000000


	//----- nvinfo : EIATTR_MIN_STACK_SIZE
	.align		4
.L_5:
        /*0024*/ 	.byte	0x04, 0x12
        /*0026*/ 	.short	(.L_7 - .L_6)
	.align		4
.L_6:
        /*0028*/ 	.word	index@(triton_poi_fused_avg_pool2d_5)
        /*002c*/ 	.word	0x00000000
.L_7:


//--------------------- .nv.info.triton_poi_fused_avg_pool2d_5 --------------------------
	.section	.nv.info.triton_poi_fused_avg_pool2d_5,"",@"SHT_CUDA_INFO"
	.sectionflags	@""
	.align	4


	//----- nvinfo : EIATTR_CUDA_API_VERSION
	.align		4
        /*0000*/ 	.byte	0x04, 0x37
        /*0002*/ 	.short	(.L_9 - .L_8)
.L_8:
        /*0004*/ 	.word	0x0000007c


	//----- nvinfo : EIATTR_KPARAM_INFO
	.align		4
.L_9:
        /*0008*/ 	.byte	0x04, 0x17
        /*000a*/ 	.short	(.L_11 - .L_10)
.L_10:
        /*000c*/ 	.word	0x00000000
        /*0010*/ 	.short	0x0002
        /*0012*/ 	.short	0x0010
        /*0014*/ 	.byte	0x00, 0xf0, 0x11, 0x00


	//----- nvinfo : EIATTR_KPARAM_INFO
	.align		4
.L_11:
        /*0018*/ 	.byte	0x04, 0x17
        /*001a*/ 	.short	(.L_13 - .L_12)
.L_12:
        /*001c*/ 	.word	0x00000000
        /*0020*/ 	.short	0x0001
        /*0022*/ 	.short	0x0008
        /*0024*/ 	.byte	0x00, 0xf4, 0x21, 0x00


	//----- nvinfo : EIATTR_KPARAM_INFO
	.align		4
.L_13:
        /*0028*/ 	.byte	0x04, 0x17
        /*002a*/ 	.short	(.L_15 - .L_14)
.L_14:
        /*002c*/ 	.word	0x00000000
        /*0030*/ 	.short	0x0000
        /*0032*/ 	.short	0x0000
        /*0034*/ 	.byte	0x00, 0xf4, 0x21, 0x00


	//----- nvinfo : EIATTR_SPARSE_MMA_MASK
	.align		4
.L_15:
        /*0038*/ 	.byte	0x03, 0x50
        /*003a*/ 	.short	0x0000


	//----- nvinfo : EIATTR_MAXREG_COUNT
	.align		4
        /*003c*/ 	.byte	0x03, 0x1b
        /*003e*/ 	.short	0x00ff


	//----- nvinfo : EIATTR_EXIT_INSTR_OFFSETS
	.align		4
        /*0040*/ 	.byte	0x04, 0x1c
        /*0042*/ 	.short	(.L_17 - .L_16)


	//   ....[0]....
.L_16:
        /*0044*/ 	.word	0x00000590


	//----- nvinfo : EIATTR_REQNTID
	.align		4
.L_17:
        /*0048*/ 	.byte	0x04, 0x10
        /*004a*/ 	.short	(.L_19 - .L_18)
.L_18:
        /*004c*/ 	.word	0x00000080
        /*0050*/ 	.word	0x00000001
        /*0054*/ 	.word	0x00000001


	//----- nvinfo : EIATTR_CBANK_PARAM_SIZE
	.align		4
.L_19:
        /*0058*/ 	.byte	0x03, 0x19
        /*005a*/ 	.short	0x0014


	//----- nvinfo : EIATTR_PARAM_CBANK
	.align		4
        /*005c*/ 	.byte	0x04, 0x0a
        /*005e*/ 	.short	(.L_21 - .L_20)
	.align		4
.L_20:
        /*0060*/ 	.word	index@(.nv.constant0.triton_poi_fused_avg_pool2d_5)
        /*0064*/ 	.short	0x0210
        /*0066*/ 	.short	0x0014


	//----- nvinfo : EIATTR_SW_WAR
	.align		4
.L_21:
        /*0068*/ 	.byte	0x04, 0x36
        /*006a*/ 	.short	(.L_23 - .L_22)
.L_22:
        /*006c*/ 	.word	0x00000008
.L_23:


//--------------------- .nv.callgraph             --------------------------
	.section	.nv.callgraph,"",@"SHT_CUDA_CALLGRAPH"
	.align	4
	.sectionentsize	8
	.align		4
        /*0000*/ 	.word	0x00000000
	.align		4
        /*0004*/ 	.word	0xffffffff
	.align		4
        /*0008*/ 	.word	0x00000000
	.align		4
        /*000c*/ 	.word	0xfffffffe
	.align		4
        /*0010*/ 	.word	0x00000000
	.align		4
        /*0014*/ 	.word	0xfffffffd
	.align		4
        /*0018*/ 	.word	0x00000000
	.align		4
        /*001c*/ 	.word	0xfffffffc


//--------------------- .text.triton_poi_fused_avg_pool2d_5 --------------------------
	.section	.text.triton_poi_fused_avg_pool2d_5,"ax",@progbits
	.align	128
        .global         triton_poi_fused_avg_pool2d_5
        .type           triton_poi_fused_avg_pool2d_5,@function
        .size           triton_poi_fused_avg_pool2d_5,(.L_x_1 - triton_poi_fused_avg_pool2d_5)
        .other          triton_poi_fused_avg_pool2d_5,@"STO_CUDA_ENTRY STV_DEFAULT"
triton_poi_fused_avg_pool2d_5:
.text.triton_poi_fused_avg_pool2d_5:
[----:B------:R-:W-:Y:S01]  /*0000*/  LDC R1, c[0x0][0x28] ;  /* 0x00000a00ff017b82 */ /* 0x000fe20000000800 */
[----:B------:R-:W1:Y:S07]  /*0010*/  S2R R0, SR_TID.X ;  /* 0x0000000000007919 */ /* 0x000e6e0000002100 */
[----:B------:R-:W2:Y:S01]  /*0020*/  LDC.64 R14, c[0x0][0x210] ;  /* 0x00008400ff0e7b82 */ /* 0x000ea20000000a00 */
[----:B------:R-:W-:Y:S01]  /*0030*/  ULDC.64 UR4, c[0x0][0x208] ;  /* 0x0000820000047ab9 */ /* 0x000fe20000000a00 */
[----:B------:R-:W3:Y:S01]  /*0040*/  S2R R3, SR_CTAID.X ;  /* 0x0000000000037919 */ /* 0x000ee20000002500 */
[----:B-1----:R-:W-:-:S04]  /*0050*/  SHF.L.U32 R0, R0, 0x2, RZ ;  /* 0x0000000200007819 */ /* 0x002fc800000006ff */
[----:B------:R-:W-:Y:S02]  /*0060*/  LOP3.LUT R0, R0, 0x1fc, RZ, 0xc0, !PT ;  /* 0x000001fc00007812 */ /* 0x000fe400078ec0ff */
[----:B---3--:R-:W-:Y:S02]  /*0070*/  SHF.R.S32.HI R7, RZ, 0x16, R3 ;  /* 0x00000016ff077819 */ /* 0x008fe40000011403 */
[----:B------:R-:W-:Y:S02]  /*0080*/  LEA R16, R3, R0, 0x9 ;  /* 0x0000000003107211 */ /* 0x000fe400078e48ff */
[----:B------:R-:W-:Y:S02]  /*0090*/  SGXT R7, R7, 0x1 ;  /* 0x000000010707781a */ /* 0x000fe40000000200 */
[----:B------:R-:W-:Y:S01]  /*00a0*/  SHF.R.S32.HI R5, RZ, 0x1f, R16 ;  /* 0x0000001fff057819 */ /* 0x000fe20000011410 */
[----:B------:R-:W-:Y:S01]  /*00b0*/  VIADD R3, R16, 0x3 ;  /* 0x0000000310037836 */ /* 0x000fe20000000000 */
[----:B------:R-:W-:-:S02]  /*00c0*/  IADD3 R2, R16, 0x2, RZ ;  /* 0x0000000210027810 */ /* 0x000fc40007ffe0ff */
[----:B------:R-:W-:Y:S02]  /*00d0*/  IADD3 R0, R16, 0x1, RZ ;  /* 0x0000000110007810 */ /* 0x000fe40007ffe0ff */
[----:B------:R-:W-:Y:S02]  /*00e0*/  LEA.HI R5, R5, R16, RZ, 0x4 ;  /* 0x0000001005057211 */ /* 0x000fe400078f20ff */
[C---:B------:R-:W-:Y:S02]  /*00f0*/  LEA.HI R6, R7.reuse, R2, RZ, 0x4 ;  /* 0x0000000207067211 */ /* 0x040fe400078f20ff */
[C---:B------:R-:W-:Y:S02]  /*0100*/  LEA.HI R4, R7.reuse, R0, RZ, 0x4 ;  /* 0x0000000007047211 */ /* 0x040fe400078f20ff */
[----:B------:R-:W-:Y:S02]  /*0110*/  LEA.HI R8, R7, R3, RZ, 0x4 ;  /* 0x0000000307087211 */ /* 0x000fe400078f20ff */
[----:B------:R-:W-:-:S02]  /*0120*/  LOP3.LUT R7, R5, 0x7ffffff0, RZ, 0xc0, !PT ;  /* 0x7ffffff005077812 */ /* 0x000fc400078ec0ff */
[----:B------:R-:W-:Y:S02]  /*0130*/  SHF.L.U32 R10, R5, 0x2, RZ ;  /* 0x00000002050a7819 */ /* 0x000fe400000006ff */
[----:B------:R-:W-:Y:S02]  /*0140*/  LOP3.LUT R9, R6, 0x7ffffff0, RZ, 0xc0, !PT ;  /* 0x7ffffff006097812 */ /* 0x000fe400078ec0ff */
[----:B------:R-:W-:Y:S02]  /*0150*/  LOP3.LUT R5, R4, 0x7ffffff0, RZ, 0xc0, !PT ;  /* 0x7ffffff004057812 */ /* 0x000fe400078ec0ff */
[----:B------:R-:W-:Y:S01]  /*0160*/  LOP3.LUT R8, R8, 0x7ffffff0, RZ, 0xc0, !PT ;  /* 0x7ffffff008087812 */ /* 0x000fe200078ec0ff */
[----:B------:R-:W-:Y:S01]  /*0170*/  IMAD.IADD R13, R2, 0x1, -R9 ;  /* 0x00000001020d7824 */ /* 0x000fe200078e0a09 */
[----:B------:R-:W-:Y:S02]  /*0180*/  IADD3 R7, R16, -R7, RZ ;  /* 0x8000000710077210 */ /* 0x000fe40007ffe0ff */
[----:B------:R-:W-:-:S02]  /*0190*/  LOP3.LUT R10, R10, 0xffffffc0, RZ, 0xc0, !PT ;  /* 0xffffffc00a0a7812 */ /* 0x000fc400078ec0ff */
[----:B------:R-:W-:Y:S02]  /*01a0*/  IADD3 R5, R0, -R5, RZ ;  /* 0x8000000500057210 */ /* 0x000fe40007ffe0ff */
[----:B------:R-:W-:Y:S01]  /*01b0*/  IADD3 R23, R3, -R8, RZ ;  /* 0x8000000803177210 */ /* 0x000fe20007ffe0ff */
[----:B------:R-:W-:Y:S01]  /*01c0*/  IMAD R19, R13, 0x2, R10 ;  /* 0x000000020d137824 */ /* 0x000fe200078e020a */
[-C--:B------:R-:W-:Y:S02]  /*01d0*/  LEA R3, R7, R10.reuse, 0x1 ;  /* 0x0000000a07037211 */ /* 0x080fe400078e08ff */
[-C--:B------:R-:W-:Y:S02]  /*01e0*/  LEA R17, R5, R10.reuse, 0x1 ;  /* 0x0000000a05117211 */ /* 0x080fe400078e08ff */
[----:B------:R-:W-:Y:S01]  /*01f0*/  LOP3.LUT R0, R10, 0x20, RZ, 0xfc, !PT ;  /* 0x000000200a007812 */ /* 0x000fe200078efcff */
[----:B--2---:R-:W-:Y:S01]  /*0200*/  IMAD.WIDE R2, R3, 0x4, R14 ;  /* 0x0000000403027825 */ /* 0x004fe200078e020e */
[----:B------:R-:W-:-:S02]  /*0210*/  LEA R29, R23, R10, 0x1 ;  /* 0x0000000a171d7211 */ /* 0x000fc400078e08ff */
[----:B------:R-:W-:Y:S01]  /*0220*/  LOP3.LUT R10, R10, 0x21, RZ, 0xfc, !PT ;  /* 0x000000210a0a7812 */ /* 0x000fe200078efcff */
[----:B------:R-:W-:Y:S01]  /*0230*/  IMAD R11, R23, 0x2, R0 ;  /* 0x00000002170b7824 */ /* 0x000fe200078e0200 */
[C---:B------:R-:W-:Y:S02]  /*0240*/  LEA R8, R5.reuse, R0, 0x1 ;  /* 0x0000000005087211 */ /* 0x040fe400078e08ff */
[----:B------:R-:W-:Y:S01]  /*0250*/  LEA R9, R5, R10, 0x1 ;  /* 0x0000000a05097211 */ /* 0x000fe200078e08ff */
[--C-:B------:R-:W-:Y:S01]  /*0260*/  IMAD.WIDE R4, R17, 0x4, R14.reuse ;  /* 0x0000000411047825 */ /* 0x100fe200078e020e */
[-C--:B------:R-:W-:Y:S01]  /*0270*/  LEA R25, R7, R0.reuse, 0x1 ;  /* 0x0000000007197211 */ /* 0x080fe200078e08ff */
[----:B------:R-:W2:Y:S01]  /*0280*/  LDG.E.EL R17, desc[UR4][R2.64] ;  /* 0x0000000402117981 */ /* 0x000ea2000c2e1900 */
[----:B------:R-:W-:Y:S01]  /*0290*/  LEA R6, R13, R0, 0x1 ;  /* 0x000000000d067211 */ /* 0x000fe200078e08ff */
[--C-:B------:R-:W-:Y:S01]  /*02a0*/  IMAD.WIDE R28, R29, 0x4, R14.reuse ;  /* 0x000000041d1c7825 */ /* 0x100fe200078e020e */
[-C--:B------:R-:W-:Y:S01]  /*02b0*/  LEA R7, R7, R10.reuse, 0x1 ;  /* 0x0000000a07077211 */ /* 0x080fe200078e08ff */
[----:B------:R1:W2:Y:S01]  /*02c0*/  LDG.E.EL R0, desc[UR4][R2.64+0x4] ;  /* 0x0000040402007981 */ /* 0x0002a2000c2e1900 */
[-C--:B------:R-:W-:Y:S01]  /*02d0*/  LEA R13, R13, R10.reuse, 0x1 ;  /* 0x0000000a0d0d7211 */ /* 0x080fe200078e08ff */
[--C-:B------:R-:W-:Y:S01]  /*02e0*/  IMAD.WIDE R24, R25, 0x4, R14.reuse ;  /* 0x0000000419187825 */ /* 0x100fe200078e020e */
[----:B------:R-:W-:Y:S01]  /*02f0*/  LEA R23, R23, R10, 0x1 ;  /* 0x0000000a17177211 */ /* 0x000fe200078e08ff */
[----:B------:R-:W3:Y:S04]  /*0300*/  LDG.E.EL R18, desc[UR4][R4.64] ;  /* 0x0000000404127981 */ /* 0x000ee8000c2e1900 */
[----:B------:R-:W4:Y:S01]  /*0310*/  LDG.E.EL R22, desc[UR4][R28.64] ;  /* 0x000000041c167981 */ /* 0x000f22000c2e1900 */
[----:B-1----:R-:W-:-:S03]  /*0320*/  IMAD.WIDE R2, R19, 0x4, R14 ;  /* 0x0000000413027825 */ /* 0x002fc600078e020e */
[----:B------:R1:W3:Y:S01]  /*0330*/  LDG.E.EL R19, desc[UR4][R4.64+0x4] ;  /* 0x0000040404137981 */ /* 0x0002e2000c2e1900 */
[----:B------:R-:W-:-:S03]  /*0340*/  IMAD.WIDE R10, R11, 0x4, R14 ;  /* 0x000000040b0a7825 */ /* 0x000fc600078e020e */
[----:B------:R-:W5:Y:S04]  /*0350*/  LDG.E.EL R20, desc[UR4][R2.64] ;  /* 0x0000000402147981 */ /* 0x000f68000c2e1900 */
[----:B------:R1:W5:Y:S02]  /*0360*/  LDG.E.EL R21, desc[UR4][R2.64+0x4] ;  /* 0x0000040402157981 */ /* 0x000364000c2e1900 */
[--C-:B-1----:R-:W-:Y:S02]  /*0370*/  IMAD.WIDE R4, R6, 0x4, R14.reuse ;  /* 0x0000000406047825 */ /* 0x102fe400078e020e */
[----:B------:R1:W4:Y:S02]  /*0380*/  LDG.E.EL R27, desc[UR4][R28.64+0x4] ;  /* 0x000004041c1b7981 */ /* 0x000324000c2e1900 */
[----:B------:R-:W-:-:S02]  /*0390*/  IMAD.WIDE R6, R7, 0x4, R14 ;  /* 0x0000000407067825 */ /* 0x000fc400078e020e */
[----:B------:R-:W4:Y:S02]  /*03a0*/  LDG.E.EL R24, desc[UR4][R24.64] ;  /* 0x0000000418187981 */ /* 0x000f24000c2e1900 */
[--C-:B------:R-:W-:Y:S02]  /*03b0*/  IMAD.WIDE R2, R8, 0x4, R14.reuse ;  /* 0x0000000408027825 */ /* 0x100fe400078e020e */
[----:B------:R-:W4:Y:S02]  /*03c0*/  LDG.E.EL R4, desc[UR4][R4.64] ;  /* 0x0000000404047981 */ /* 0x000f24000c2e1900 */
[--C-:B------:R-:W-:Y:S01]  /*03d0*/  IMAD.WIDE R8, R9, 0x4, R14.reuse ;  /* 0x0000000409087825 */ /* 0x100fe200078e020e */
[----:B-1----:R-:W1:Y:S01]  /*03e0*/  LDC.64 R28, c[0x0][0x218] ;  /* 0x00008600ff1c7b82 */ /* 0x002e620000000a00 */
[----:B------:R-:W4:Y:S02]  /*03f0*/  LDG.E.EL R2, desc[UR4][R2.64] ;  /* 0x0000000402027981 */ /* 0x000f24000c2e1900 */
[----:B------:R-:W-:-:S02]  /*0400*/  IMAD.WIDE R12, R13, 0x4, R14 ;  /* 0x000000040d0c7825 */ /* 0x000fc400078e020e */
[----:B------:R-:W4:Y:S02]  /*0410*/  LDG.E.EL R10, desc[UR4][R10.64] ;  /* 0x000000040a0a7981 */ /* 0x000f24000c2e1900 */
[----:B------:R-:W-:Y:S02]  /*0420*/  IMAD.WIDE R14, R23, 0x4, R14 ;  /* 0x00000004170e7825 */ /* 0x000fe400078e020e */
[----:B------:R-:W4:Y:S04]  /*0430*/  LDG.E.EL R6, desc[UR4][R6.64] ;  /* 0x0000000406067981 */ /* 0x000f28000c2e1900 */
[----:B------:R-:W4:Y:S04]  /*0440*/  LDG.E.EL R8, desc[UR4][R8.64] ;  /* 0x0000000408087981 */ /* 0x000f28000c2e1900 */
[----:B------:R-:W4:Y:S04]  /*0450*/  LDG.E.EL R12, desc[UR4][R12.64] ;  /* 0x000000040c0c7981 */ /* 0x000f28000c2e1900 */
[----:B------:R-:W4:Y:S01]  /*0460*/  LDG.E.EL R14, desc[UR4][R14.64] ;  /* 0x000000040e0e7981 */ /* 0x000f22000c2e1900 */
[----:B-1----:R-:W-:-:S04]  /*0470*/  IMAD.WIDE R28, R16, 0x4, R28 ;  /* 0x00000004101c7825 */ /* 0x002fc800078e021c */
[----:B--2---:R-:W-:Y:S01]  /*0480*/  FADD R17, R17, R0 ;  /* 0x0000000011117221 */ /* 0x004fe20000000000 */
[----:B---3--:R-:W-:Y:S01]  /*0490*/  FADD R19, R18, R19 ;  /* 0x0000001312137221 */ /* 0x008fe20000000000 */
[----:B-----5:R-:W-:Y:S01]  /*04a0*/  FADD R21, R20, R21 ;  /* 0x0000001514157221 */ /* 0x020fe20000000000 */
[----:B----4-:R-:W-:Y:S01]  /*04b0*/  FADD R27, R22, R27 ;  /* 0x0000001b161b7221 */ /* 0x010fe20000000000 */
[----:B------:R-:W-:Y:S02]  /*04c0*/  FADD R17, R24, R17 ;  /* 0x0000001118117221 */ /* 0x000fe40000000000 */
[----:B------:R-:W-:Y:S01]  /*04d0*/  FADD R21, R4, R21 ;  /* 0x0000001504157221 */ /* 0x000fe20000000000 */
[----:B------:R-:W-:Y:S01]  /*04e0*/  FADD R19, R2, R19 ;  /* 0x0000001302137221 */ /* 0x000fe20000000000 */
[----:B------:R-:W-:Y:S01]  /*04f0*/  FADD R27, R10, R27 ;  /* 0x0000001b0a1b7221 */ /* 0x000fe20000000000 */
[----:B------:R-:W-:Y:S02]  /*0500*/  FADD R6, R6, R17 ;  /* 0x0000001106067221 */ /* 0x000fe40000000000 */
[----:B------:R-:W-:-:S02]  /*0510*/  FADD R8, R8, R19 ;  /* 0x0000001308087221 */ /* 0x000fc40000000000 */
[----:B------:R-:W-:Y:S01]  /*0520*/  FMUL R4, R6, 0.25 ;  /* 0x3e80000006047820 */ /* 0x000fe20000400000 */
[----:B------:R-:W-:Y:S01]  /*0530*/  FADD R12, R12, R21 ;  /* 0x000000150c0c7221 */ /* 0x000fe20000000000 */
[----:B------:R-:W-:Y:S01]  /*0540*/  FADD R14, R14, R27 ;  /* 0x0000001b0e0e7221 */ /* 0x000fe20000000000 */
[----:B------:R-:W-:Y:S02]  /*0550*/  FMUL R5, R8, 0.25 ;  /* 0x3e80000008057820 */ /* 0x000fe40000400000 */
[----:B------:R-:W-:Y:S01]  /*0560*/  FMUL R6, R12, 0.25 ;  /* 0x3e8000000c067820 */ /* 0x000fe20000400000 */
[----:B------:R-:W-:-:S05]  /*0570*/  FMUL R7, R14, 0.25 ;  /* 0x3e8000000e077820 */ /* 0x000fca0000400000 */
[----:B------:R-:W-:Y:S01]  /*0580*/  STG.E.128 desc[UR4][R28.64], R4 ;  /* 0x000000041c007986 */ /* 0x000fe2000c101d04 */
[----:B------:R-:W-:Y:S05]  /*0590*/  EXIT ;  /* 0x000000000000794d */ /* 0x000fea0003800000 */
.L_x_0:
[----:B------:R-:W-:-:S00]  /*05a0*/  BRA `(.L_x_0) ;  /* 0xfffffffc00fc7947 */ /* 0x000fc0000383ffff */
[----:B------:R-:W-:-:S00]  /*05b0*/  NOP ;  /* 0x0000000000007918 */ /* 0x000fc00000000000 */
        /* <DEDUP_REMOVED lines=12> */
.L_x_1:


//--------------------- .nv.constant0.triton_poi_fused_avg_pool2d_5 --------------------------
	.section	.nv.constant0.triton_poi_fused_avg_pool2d_5,"a",@progbits
	.sectionflags	@""
	.align	4
.nv.constant0.triton_poi_fused_avg_pool2d_5:
	.zero		548
